//
// Generated by NVIDIA NVVM Compiler
//
// Compiler Build ID: CL-36424714
// Cuda compilation tools, release 13.0, V13.0.88
// Based on NVVM 20.0.0
//

.version 9.0
.target sm_100
.address_size 64

	// .globl	_Z3fooPi

.visible .entry _Z3fooPi(
	.param .u64 .ptr .align 1 _Z3fooPi_param_0
)
{
	.reg .b32 	%r<2>;
	.reg .b64 	%rd<3>;

	ld.param.u64 	%rd1, [_Z3fooPi_param_0];
	cvta.to.global.u64 	%rd2, %rd1;
	mov.b32 	%r1, 0;
	st.global.u32 	[%rd2], %r1;
	ret;

}


// ===== COMPILED SASS (sm_100) =====

	.target	sm_100

	.elftype	@"ET_EXEC"


//--------------------- .note.nv.tkinfo           --------------------------
	.section	.note.nv.tkinfo,"",@"SHT_NOTE"
	.sectionflags	@"SHF_NOTE_NV_TKINFO"
	.tkinfo
        /*0018*/ 	.word	0x00000002
        /*0030*/ 	.string	""
        /*0030*/ 	.string	"ptxas"
        /*0030*/ 	.string	"Cuda compilation tools, release 13.0, V13.0.88"
        /*0030*/ 	.string	"Build cuda_13.0.r13.0/compiler.36424714_0"
        /*0030*/ 	.string	"-arch sm_100 -m 64 "



//--------------------- .note.nv.cuinfo           --------------------------
	.section	.note.nv.cuinfo,"",@"SHT_NOTE"
	.sectionflags	@"SHF_NOTE_NV_CUINFO"
        /*0018*/ 	.short	0x0002
        /*001a*/ 	.short	0x0064
        /*001c*/ 	.short	0x0082
	.zero		2


//--------------------- .nv.info                  --------------------------
	.section	.nv.info,"",@"SHT_CUDA_INFO"
	.align	4


	//----- nvinfo : EIATTR_REGCOUNT
	.align		4
        /*0000*/ 	.byte	0x04, 0x2f
        /*0002*/ 	.short	(.L_1 - .L_0)
	.align		4
.L_0:
        /*0004*/ 	.word	index@(_Z3fooPi)
        /*0008*/ 	.word	0x00000006


	//----- nvinfo : EIATTR_FRAME_SIZE
	.align		4
.L_1:
        /*000c*/ 	.byte	0x04, 0x11
        /*000e*/ 	.short	(.L_3 - .L_2)
	.align		4
.L_2:
        /*0010*/ 	.word	index@(_Z3fooPi)
        /*0014*/ 	.word	0x00000000


	//----- nvinfo : EIATTR_MIN_STACK_SIZE
	.align		4
.L_3:
        /*0018*/ 	.byte	0x04, 0x12
        /*001a*/ 	.short	(.L_5 - .L_4)
	.align		4
.L_4:
        /*001c*/ 	.word	index@(_Z3fooPi)
        /*0020*/ 	.word	0x00000000
.L_5:


//--------------------- .nv.compat                --------------------------
	.section	.nv.compat,"",@"SHT_CUDA_COMPAT_INFO"
	.align	4
        /*0000*/ 	.byte	0x02, 0x09, 0x00, 0x00, 0x02, 0x02, 0x01, 0x00, 0x02, 0x05, 0x05, 0x00, 0x03, 0x07, 0x01, 0x01
        /*0010*/ 	.byte	0x02, 0x03, 0x00, 0x00, 0x02, 0x06, 0x01, 0x00, 0x04, 0x0b, 0x08, 0x00, 0x09, 0x00, 0x00, 0x00
        /*0020*/ 	.byte	0x00, 0x00, 0x00, 0x00


//--------------------- .nv.info._Z3fooPi         --------------------------
	.section	.nv.info._Z3fooPi,"",@"SHT_CUDA_INFO"
	.sectionflags	@""
	.align	4


	//----- nvinfo : EIATTR_CUDA_API_VERSION
	.align		4
        /*0000*/ 	.byte	0x04, 0x37
        /*0002*/ 	.short	(.L_7 - .L_6)
.L_6:
        /*0004*/ 	.word	0x00000082


	//----- nvinfo : EIATTR_KPARAM_INFO
	.align		4
.L_7:
        /*0008*/ 	.byte	0x04, 0x17
        /*000a*/ 	.short	(.L_9 - .L_8)
.L_8:
        /*000c*/ 	.word	0x00000000
        /*0010*/ 	.short	0x0000
        /*0012*/ 	.short	0x0000
        /*0014*/ 	.byte	0x00, 0xf5, 0x21, 0x00


	//----- nvinfo : EIATTR_SPARSE_MMA_MASK
	.align		4
.L_9:
        /*0018*/ 	.byte	0x03, 0x50
        /*001a*/ 	.short	0x0000


	//----- nvinfo : EIATTR_MAXREG_COUNT
	.align		4
        /*001c*/ 	.byte	0x03, 0x1b
        /*001e*/ 	.short	0x00ff


	//----- nvinfo : EIATTR_MERCURY_ISA_VERSION
	.align		4
        /*0020*/ 	.byte	0x03, 0x5f
        /*0022*/ 	.short	0x0101


	//----- nvinfo : EIATTR_VRC_CTA_INIT_COUNT
	.align		4
        /*0024*/ 	.byte	0x02, 0x4a
	.zero		1
	.zero		1


	//----- nvinfo : EIATTR_EXIT_INSTR_OFFSETS
	.align		4
        /*0028*/ 	.byte	0x04, 0x1c
        /*002a*/ 	.short	(.L_11 - .L_10)


	//   ....[0]....
.L_10:
        /*002c*/ 	.word	0x00000040


	//----- nvinfo : EIATTR_CBANK_PARAM_SIZE
	.align		4
.L_11:
        /*0030*/ 	.byte	0x03, 0x19
        /*0032*/ 	.short	0x0008


	//----- nvinfo : EIATTR_PARAM_CBANK
	.align		4
        /*0034*/ 	.byte	0x04, 0x0a
        /*0036*/ 	.short	(.L_13 - .L_12)
	.align		4
.L_12:
        /*0038*/ 	.word	index@(.nv.constant0._Z3fooPi)
        /*003c*/ 	.short	0x0380
        /*003e*/ 	.short	0x0008


	//----- nvinfo : EIATTR_SW_WAR
	.align		4
.L_13:
        /*0040*/ 	.byte	0x04, 0x36
        /*0042*/ 	.short	(.L_15 - .L_14)
.L_14:
        /*0044*/ 	.word	0x00000008
.L_15:


//--------------------- .nv.callgraph             --------------------------
	.section	.nv.callgraph,"",@"SHT_CUDA_CALLGRAPH"
	.align	4
	.sectionentsize	8
	.align		4
        /*0000*/ 	.word	0x00000000
	.align		4
        /*0004*/ 	.word	0xffffffff
	.align		4
        /*0008*/ 	.word	0x00000000
	.align		4
        /*000c*/ 	.word	0xfffffffe
	.align		4
        /*0010*/ 	.word	0x00000000
	.align		4
        /*0014*/ 	.word	0xfffffffd
	.align		4
        /*0018*/ 	.word	0x00000000
	.align		4
        /*001c*/ 	.word	0xfffffffc


//--------------------- .text._Z3fooPi            --------------------------
	.section	.text._Z3fooPi,"ax",@progbits
	.align	128
        .global         _Z3fooPi
        .type           _Z3fooPi,@function
        .size           _Z3fooPi,(.L_x_1 - _Z3fooPi)
        .other          _Z3fooPi,@"STO_CUDA_ENTRY STV_DEFAULT"
_Z3fooPi:
.text._Z3fooPi:
[----:B------:R-:W-:Y:S08]  /*0000*/  LDC R1, c[0x0][0x37c] ;  /* 0x0000df00ff017b82 */ /* 0x000ff00000000800 */
[----:B------:R-:W0:Y:S01]  /*0010*/  LDC.64 R2, c[0x0][0x380] ;  /* 0x0000e000ff027b82 */ /* 0x000e220000000a00 */
[----:B------:R-:W0:Y:S02]  /*0020*/  LDCU.64 UR4, c[0x0][0x358] ;  /* 0x00006b00ff0477ac */ /* 0x000e240008000a00 */
[----:B0-----:R-:W-:Y:S01]  /*0030*/  STG.E desc[UR4][R2.64], RZ ;  /* 0x000000ff02007986 */ /* 0x001fe2000c101904 */
[----:B------:R-:W-:Y:S05]  /*0040*/  EXIT ;  /* 0x000000000000794d */ /* 0x000fea0003800000 */
.L_x_0:
[----:B------:R-:W-:-:S00]  /*0050*/  BRA `(.L_x_0) ;  /* 0xfffffffc00fc7947 */ /* 0x000fc0000383ffff */
[----:B------:R-:W-:-:S00]  /*0060*/  NOP ;  /* 0x0000000000007918 */ /* 0x000fc00000000000 */
        /* <DEDUP_REMOVED lines=9> */
.L_x_1:


//--------------------- .nv.shared.reserved.0     --------------------------
	.section	.nv.shared.reserved.0,"aw",@nobits
	.weak		__nv_reservedSMEM_offset_0_alias
	.size		__nv_reservedSMEM_offset_0_alias, 0, 64
	.other		__nv_reservedSMEM_offset_0_alias,@"STO_CUDA_RESERVED_SHARED STV_DEFAULT"
__nv_reservedSMEM_offset_0_alias:
	.zero		0
	.zero		64


//--------------------- .nv.constant0._Z3fooPi    --------------------------
	.section	.nv.constant0._Z3fooPi,"a",@progbits
	.sectionflags	@""
	.align	4
.nv.constant0._Z3fooPi:
	.zero		904


//--------------------- SYMBOLS --------------------------

	.type		.nv.reservedSmem.offset0,@object
	.size		.nv.reservedSmem.offset0,0x4
